//
// Generated by NVIDIA NVVM Compiler
//
// Compiler Build ID: CL-36424714
// Cuda compilation tools, release 13.0, V13.0.88
// Based on NVVM 20.0.0
//

.version 9.0
.target sm_100
.address_size 64

	// .globl	sin_kernel
.global .align 4 .b8 __cudart_i2opi_f[24] = {65, 144, 67, 60, 153, 149, 98, 219, 192, 221, 52, 245, 209, 87, 39, 252, 41, 21, 68, 78, 110, 131, 249, 162};

.visible .entry sin_kernel(
	.param .u64 .ptr .align 1 sin_kernel_param_0,
	.param .u64 .ptr .align 1 sin_kernel_param_1,
	.param .u32 sin_kernel_param_2,
	.param .u32 sin_kernel_param_3
)
{
	.local .align 4 .b8 	__local_depot0[28];
	.reg .b64 	%SP;
	.reg .b64 	%SPL;
	.reg .pred 	%p<10>;
	.reg .b32 	%r<53>;
	.reg .b32 	%f<28>;
	.reg .b64 	%rd<29>;
	.reg .b64 	%fd<3>;

	mov.u64 	%SPL, __local_depot0;
	ld.param.u64 	%rd9, [sin_kernel_param_0];
	ld.param.u64 	%rd10, [sin_kernel_param_1];
	ld.param.u32 	%r16, [sin_kernel_param_2];
	ld.param.u32 	%r17, [sin_kernel_param_3];
	add.u64 	%rd1, %SPL, 0;
	mov.u32 	%r18, %ctaid.x;
	mov.u32 	%r19, %ntid.x;
	mov.u32 	%r20, %tid.x;
	mad.lo.s32 	%r21, %r18, %r19, %r20;
	mov.u32 	%r22, %ctaid.y;
	mov.u32 	%r23, %ntid.y;
	mov.u32 	%r24, %tid.y;
	mad.lo.s32 	%r25, %r22, %r23, %r24;
	mad.lo.s32 	%r1, %r17, %r25, %r21;
	mul.lo.s32 	%r26, %r17, %r16;
	setp.ge.s32 	%p1, %r1, %r26;
	@%p1 bra 	$L__BB0_10;
	cvta.to.global.u64 	%rd12, %rd10;
	mul.wide.s32 	%rd13, %r1, 4;
	add.s64 	%rd14, %rd12, %rd13;
	ld.global.f32 	%f1, [%rd14];
	mul.f32 	%f7, %f1, 0f3F22F983;
	cvt.rni.s32.f32 	%r52, %f7;
	cvt.rn.f32.s32 	%f8, %r52;
	fma.rn.f32 	%f9, %f8, 0fBFC90FDA, %f1;
	fma.rn.f32 	%f10, %f8, 0fB3A22168, %f9;
	fma.rn.f32 	%f27, %f8, 0fA7C234C5, %f10;
	abs.f32 	%f3, %f1;
	setp.ltu.f32 	%p2, %f3, 0f47CE4780;
	@%p2 bra 	$L__BB0_9;
	setp.neu.f32 	%p3, %f3, 0f7F800000;
	@%p3 bra 	$L__BB0_4;
	mov.f32 	%f13, 0f00000000;
	mul.rn.f32 	%f27, %f1, %f13;
	mov.b32 	%r52, 0;
	bra.uni 	$L__BB0_9;
$L__BB0_4:
	mov.b32 	%r3, %f1;
	shl.b32 	%r28, %r3, 8;
	or.b32  	%r4, %r28, -2147483648;
	mov.b64 	%rd28, 0;
	mov.b32 	%r49, 0;
	mov.u64 	%rd26, __cudart_i2opi_f;
	mov.u64 	%rd27, %rd1;
$L__BB0_5:
	.pragma "nounroll";
	ld.global.nc.u32 	%r29, [%rd26];
	mad.wide.u32 	%rd17, %r29, %r4, %rd28;
	shr.u64 	%rd28, %rd17, 32;
	st.local.u32 	[%rd27], %rd17;
	add.s32 	%r49, %r49, 1;
	add.s64 	%rd27, %rd27, 4;
	add.s64 	%rd26, %rd26, 4;
	setp.ne.s32 	%p4, %r49, 6;
	@%p4 bra 	$L__BB0_5;
	shr.u32 	%r30, %r3, 23;
	st.local.u32 	[%rd1+24], %rd28;
	and.b32  	%r7, %r30, 31;
	and.b32  	%r31, %r30, 224;
	add.s32 	%r32, %r31, -128;
	shr.u32 	%r33, %r32, 5;
	mul.wide.u32 	%rd18, %r33, 4;
	sub.s64 	%rd8, %rd1, %rd18;
	ld.local.u32 	%r50, [%rd8+24];
	ld.local.u32 	%r51, [%rd8+20];
	setp.eq.s32 	%p5, %r7, 0;
	@%p5 bra 	$L__BB0_8;
	shf.l.wrap.b32 	%r50, %r51, %r50, %r7;
	ld.local.u32 	%r34, [%rd8+16];
	shf.l.wrap.b32 	%r51, %r34, %r51, %r7;
$L__BB0_8:
	shr.u32 	%r35, %r50, 30;
	shf.l.wrap.b32 	%r36, %r51, %r50, 2;
	shl.b32 	%r37, %r51, 2;
	shr.u32 	%r38, %r36, 31;
	add.s32 	%r39, %r38, %r35;
	neg.s32 	%r40, %r39;
	setp.lt.s32 	%p6, %r3, 0;
	selp.b32 	%r52, %r40, %r39, %p6;
	xor.b32  	%r41, %r36, %r3;
	shr.s32 	%r42, %r36, 31;
	xor.b32  	%r43, %r42, %r36;
	xor.b32  	%r44, %r42, %r37;
	cvt.u64.u32 	%rd19, %r43;
	shl.b64 	%rd20, %rd19, 32;
	cvt.u64.u32 	%rd21, %r44;
	or.b64  	%rd22, %rd20, %rd21;
	cvt.rn.f64.s64 	%fd1, %rd22;
	mul.f64 	%fd2, %fd1, 0d3BF921FB54442D19;
	cvt.rn.f32.f64 	%f11, %fd2;
	neg.f32 	%f12, %f11;
	setp.lt.s32 	%p7, %r41, 0;
	selp.f32 	%f27, %f12, %f11, %p7;
$L__BB0_9:
	add.s32 	%r46, %r52, 1;
	mul.rn.f32 	%f14, %f27, %f27;
	and.b32  	%r47, %r52, 1;
	setp.eq.b32 	%p8, %r47, 1;
	selp.f32 	%f15, %f27, 0f3F800000, %p8;
	fma.rn.f32 	%f16, %f14, %f15, 0f00000000;
	fma.rn.f32 	%f17, %f14, 0f37CBAC00, 0fBAB607ED;
	selp.f32 	%f18, 0fB94D4153, %f17, %p8;
	selp.f32 	%f19, 0f3C0885E4, 0f3D2AAABB, %p8;
	fma.rn.f32 	%f20, %f18, %f14, %f19;
	selp.f32 	%f21, 0fBE2AAAA8, 0fBEFFFFFF, %p8;
	fma.rn.f32 	%f22, %f20, %f14, %f21;
	fma.rn.f32 	%f23, %f22, %f16, %f15;
	and.b32  	%r48, %r46, 2;
	setp.eq.s32 	%p9, %r48, 0;
	mov.f32 	%f24, 0f00000000;
	sub.f32 	%f25, %f24, %f23;
	selp.f32 	%f26, %f23, %f25, %p9;
	cvta.to.global.u64 	%rd23, %rd9;
	add.s64 	%rd25, %rd23, %rd13;
	st.global.f32 	[%rd25], %f26;
$L__BB0_10:
	ret;

}


// ===== COMPILED SASS (sm_100) =====

	.target	sm_100

	.elftype	@"ET_EXEC"


//--------------------- .note.nv.tkinfo           --------------------------
	.section	.note.nv.tkinfo,"",@"SHT_NOTE"
	.sectionflags	@"SHF_NOTE_NV_TKINFO"
	.tkinfo
        /*0018*/ 	.word	0x00000002
        /*0030*/ 	.string	""
        /*0030*/ 	.string	"ptxas"
        /*0030*/ 	.string	"Cuda compilation tools, release 13.0, V13.0.88"
        /*0030*/ 	.string	"Build cuda_13.0.r13.0/compiler.36424714_0"
        /*0030*/ 	.string	"-arch sm_100 -m 64 "



//--------------------- .note.nv.cuinfo           --------------------------
	.section	.note.nv.cuinfo,"",@"SHT_NOTE"
	.sectionflags	@"SHF_NOTE_NV_CUINFO"
        /*0018*/ 	.short	0x0002
        /*001a*/ 	.short	0x0064
        /*001c*/ 	.short	0x0082
	.zero		2


//--------------------- .nv.info                  --------------------------
	.section	.nv.info,"",@"SHT_CUDA_INFO"
	.align	4


	//----- nvinfo : EIATTR_REGCOUNT
	.align		4
        /*0000*/ 	.byte	0x04, 0x2f
        /*0002*/ 	.short	(.L_2 - .L_1)
	.align		4
.L_1:
        /*0004*/ 	.word	index@(sin_kernel)
        /*0008*/ 	.word	0x00000012


	//----- nvinfo : EIATTR_FRAME_SIZE
	.align		4
.L_2:
        /*000c*/ 	.byte	0x04, 0x11
        /*000e*/ 	.short	(.L_4 - .L_3)
	.align		4
.L_3:
        /*0010*/ 	.word	index@(sin_kernel)
        /*0014*/ 	.word	0x00000000


	//----- nvinfo : EIATTR_MIN_STACK_SIZE
	.align		4
.L_4:
        /*0018*/ 	.byte	0x04, 0x12
        /*001a*/ 	.short	(.L_6 - .L_5)
	.align		4
.L_5:
        /*001c*/ 	.word	index@(sin_kernel)
        /*0020*/ 	.word	0x00000000
.L_6:


//--------------------- .nv.compat                --------------------------
	.section	.nv.compat,"",@"SHT_CUDA_COMPAT_INFO"
	.align	4
        /*0000*/ 	.byte	0x02, 0x09, 0x00, 0x00, 0x02, 0x02, 0x01, 0x00, 0x02, 0x05, 0x05, 0x00, 0x03, 0x07, 0x01, 0x01
        /*0010*/ 	.byte	0x02, 0x03, 0x00, 0x00, 0x02, 0x06, 0x01, 0x00, 0x04, 0x0b, 0x08, 0x00, 0x01, 0x00, 0x00, 0x00
        /*0020*/ 	.byte	0x00, 0x00, 0x00, 0x00


//--------------------- .nv.info.sin_kernel       --------------------------
	.section	.nv.info.sin_kernel,"",@"SHT_CUDA_INFO"
	.sectionflags	@""
	.align	4


	//----- nvinfo : EIATTR_CUDA_API_VERSION
	.align		4
        /*0000*/ 	.byte	0x04, 0x37
        /*0002*/ 	.short	(.L_8 - .L_7)
.L_7:
        /*0004*/ 	.word	0x00000082


	//----- nvinfo : EIATTR_KPARAM_INFO
	.align		4
.L_8:
        /*0008*/ 	.byte	0x04, 0x17
        /*000a*/ 	.short	(.L_10 - .L_9)
.L_9:
        /*000c*/ 	.word	0x00000000
        /*0010*/ 	.short	0x0003
        /*0012*/ 	.short	0x0014
        /*0014*/ 	.byte	0x00, 0xf0, 0x11, 0x00


	//----- nvinfo : EIATTR_KPARAM_INFO
	.align		4
.L_10:
        /*0018*/ 	.byte	0x04, 0x17
        /*001a*/ 	.short	(.L_12 - .L_11)
.L_11:
        /*001c*/ 	.word	0x00000000
        /*0020*/ 	.short	0x0002
        /*0022*/ 	.short	0x0010
        /*0024*/ 	.byte	0x00, 0xf0, 0x11, 0x00


	//----- nvinfo : EIATTR_KPARAM_INFO
	.align		4
.L_12:
        /*0028*/ 	.byte	0x04, 0x17
        /*002a*/ 	.short	(.L_14 - .L_13)
.L_13:
        /*002c*/ 	.word	0x00000000
        /*0030*/ 	.short	0x0001
        /*0032*/ 	.short	0x0008
        /*0034*/ 	.byte	0x00, 0xf5, 0x21, 0x00


	//----- nvinfo : EIATTR_KPARAM_INFO
	.align		4
.L_14:
        /*0038*/ 	.byte	0x04, 0x17
        /*003a*/ 	.short	(.L_16 - .L_15)
.L_15:
        /*003c*/ 	.word	0x00000000
        /*0040*/ 	.short	0x0000
        /*0042*/ 	.short	0x0000
        /*0044*/ 	.byte	0x00, 0xf5, 0x21, 0x00


	//----- nvinfo : EIATTR_SPARSE_MMA_MASK
	.align		4
.L_16:
        /*0048*/ 	.byte	0x03, 0x50
        /*004a*/ 	.short	0x0000


	//----- nvinfo : EIATTR_MAXREG_COUNT
	.align		4
        /*004c*/ 	.byte	0x03, 0x1b
        /*004e*/ 	.short	0x00ff


	//----- nvinfo : EIATTR_MERCURY_ISA_VERSION
	.align		4
        /*0050*/ 	.byte	0x03, 0x5f
        /*0052*/ 	.short	0x0101


	//----- nvinfo : EIATTR_VRC_CTA_INIT_COUNT
	.align		4
        /*0054*/ 	.byte	0x02, 0x4a
	.zero		1
	.zero		1


	//----- nvinfo : EIATTR_EXIT_INSTR_OFFSETS
	.align		4
        /*0058*/ 	.byte	0x04, 0x1c
        /*005a*/ 	.short	(.L_18 - .L_17)


	//   ....[0]....
.L_17:
        /*005c*/ 	.word	0x000000d0


	//   ....[1]....
        /*0060*/ 	.word	0x00000910


	//----- nvinfo : EIATTR_CRS_STACK_SIZE
	.align		4
.L_18:
        /*0064*/ 	.byte	0x04, 0x1e
        /*0066*/ 	.short	(.L_20 - .L_19)
.L_19:
        /*0068*/ 	.word	0x00000000


	//----- nvinfo : EIATTR_CBANK_PARAM_SIZE
	.align		4
.L_20:
        /*006c*/ 	.byte	0x03, 0x19
        /*006e*/ 	.short	0x0018


	//----- nvinfo : EIATTR_PARAM_CBANK
	.align		4
        /*0070*/ 	.byte	0x04, 0x0a
        /*0072*/ 	.short	(.L_22 - .L_21)
	.align		4
.L_21:
        /*0074*/ 	.word	index@(.nv.constant0.sin_kernel)
        /*0078*/ 	.short	0x0380
        /*007a*/ 	.short	0x0018


	//----- nvinfo : EIATTR_SW_WAR
	.align		4
.L_22:
        /*007c*/ 	.byte	0x04, 0x36
        /*007e*/ 	.short	(.L_24 - .L_23)
.L_23:
        /*0080*/ 	.word	0x00000008
.L_24:


//--------------------- .nv.callgraph             --------------------------
	.section	.nv.callgraph,"",@"SHT_CUDA_CALLGRAPH"
	.align	4
	.sectionentsize	8
	.align		4
        /*0000*/ 	.word	0x00000000
	.align		4
        /*0004*/ 	.word	0xffffffff
	.align		4
        /*0008*/ 	.word	0x00000000
	.align		4
        /*000c*/ 	.word	0xfffffffe
	.align		4
        /*0010*/ 	.word	0x00000000
	.align		4
        /*0014*/ 	.word	0xfffffffd
	.align		4
        /*0018*/ 	.word	0x00000000
	.align		4
        /*001c*/ 	.word	0xfffffffc


//--------------------- .nv.constant4             --------------------------
	.section	.nv.constant4,"a",@progbits
	.align	8
	.align		8
.nv.constant4:
        /*0000*/ 	.dword	__cudart_i2opi_f


//--------------------- .text.sin_kernel          --------------------------
	.section	.text.sin_kernel,"ax",@progbits
	.align	128
        .global         sin_kernel
        .type           sin_kernel,@function
        .size           sin_kernel,(.L_x_6 - sin_kernel)
        .other          sin_kernel,@"STO_CUDA_ENTRY STV_DEFAULT"
sin_kernel:
.text.sin_kernel:
[----:B------:R-:W-:Y:S01]  /*0000*/  LDC R1, c[0x0][0x37c] ;  /* 0x0000df00ff017b82 */ /* 0x000fe20000000800 */
[----:B------:R-:W0:Y:S07]  /*0010*/  S2R R3, SR_TID.X ;  /* 0x0000000000037919 */ /* 0x000e2e0000002100 */
[----:B------:R-:W0:Y:S01]  /*0020*/  S2UR UR6, SR_CTAID.X ;  /* 0x00000000000679c3 */ /* 0x000e220000002500 */
[----:B------:R-:W1:Y:S01]  /*0030*/  LDCU.64 UR4, c[0x0][0x390] ;  /* 0x00007200ff0477ac */ /* 0x000e620008000a00 */
[----:B------:R-:W2:Y:S06]  /*0040*/  S2R R5, SR_TID.Y ;  /* 0x0000000000057919 */ /* 0x000eac0000002200 */
[----:B------:R-:W0:Y:S08]  /*0050*/  LDC R2, c[0x0][0x360] ;  /* 0x0000d800ff027b82 */ /* 0x000e300000000800 */
[----:B------:R-:W2:Y:S01]  /*0060*/  S2UR UR7, SR_CTAID.Y ;  /* 0x00000000000779c3 */ /* 0x000ea20000002600 */
[----:B-1----:R-:W-:-:S07]  /*0070*/  UIMAD UR4, UR5, UR4, URZ ;  /* 0x00000004050472a4 */ /* 0x002fce000f8e02ff */
[----:B------:R-:W2:Y:S01]  /*0080*/  LDC R0, c[0x0][0x364] ;  /* 0x0000d900ff007b82 */ /* 0x000ea20000000800 */
[----:B0-----:R-:W-:Y:S02]  /*0090*/  IMAD R2, R2, UR6, R3 ;  /* 0x0000000602027c24 */ /* 0x001fe4000f8e0203 */
[----:B--2---:R-:W-:-:S04]  /*00a0*/  IMAD R3, R0, UR7, R5 ;  /* 0x0000000700037c24 */ /* 0x004fc8000f8e0205 */
[----:B------:R-:W-:-:S05]  /*00b0*/  IMAD R2, R3, UR5, R2 ;  /* 0x0000000503027c24 */ /* 0x000fca000f8e0202 */
[----:B------:R-:W-:-:S13]  /*00c0*/  ISETP.GE.AND P0, PT, R2, UR4, PT ;  /* 0x0000000402007c0c */ /* 0x000fda000bf06270 */
[----:B------:R-:W-:Y:S05]  /*00d0*/  @P0 EXIT ;  /* 0x000000000000094d */ /* 0x000fea0003800000 */
[----:B------:R-:W0:Y:S01]  /*00e0*/  LDC.64 R4, c[0x0][0x388] ;  /* 0x0000e200ff047b82 */ /* 0x000e220000000a00 */
[----:B------:R-:W1:Y:S01]  /*00f0*/  LDCU.64 UR6, c[0x0][0x358] ;  /* 0x00006b00ff0677ac */ /* 0x000e620008000a00 */
[----:B0-----:R-:W-:-:S05]  /*0100*/  IMAD.WIDE R4, R2, 0x4, R4 ;  /* 0x0000000402047825 */ /* 0x001fca00078e0204 */
[----:B-1----:R-:W2:Y:S01]  /*0110*/  LDG.E R0, desc[UR6][R4.64] ;  /* 0x0000000604007981 */ /* 0x002ea2000c1e1900 */
[----:B------:R-:W-:Y:S01]  /*0120*/  BSSY.RECONVERGENT B0, `(.L_x_0) ;  /* 0x0000069000007945 */ /* 0x000fe20003800200 */
[C---:B--2---:R-:W-:Y:S01]  /*0130*/  FMUL R3, R0.reuse, 0.63661974668502807617 ;  /* 0x3f22f98300037820 */ /* 0x044fe20000400000 */
[----:B------:R-:W-:-:S05]  /*0140*/  FSETP.GE.AND P0, PT, |R0|, 105615, PT ;  /* 0x47ce47800000780b */ /* 0x000fca0003f06200 */
[----:B------:R-:W0:Y:S02]  /*0150*/  F2I.NTZ R3, R3 ;  /* 0x0000000300037305 */ /* 0x000e240000203100 */
[----:B0-----:R-:W-:-:S05]  /*0160*/  I2FP.F32.S32 R7, R3 ;  /* 0x0000000300077245 */ /* 0x001fca0000201400 */
[----:B------:R-:W-:-:S04]  /*0170*/  FFMA R6, R7, -1.5707962512969970703, R0 ;  /* 0xbfc90fda07067823 */ /* 0x000fc80000000000 */
[----:B------:R-:W-:-:S04]  /*0180*/  FFMA R6, R7, -7.5497894158615963534e-08, R6 ;  /* 0xb3a2216807067823 */ /* 0x000fc80000000006 */
[----:B------:R-:W-:Y:S01]  /*0190*/  FFMA R6, R7, -5.3903029534742383927e-15, R6 ;  /* 0xa7c234c507067823 */ /* 0x000fe20000000006 */
[----:B------:R-:W-:Y:S06]  /*01a0*/  @!P0 BRA `(.L_x_1) ;  /* 0x0000000400808947 */ /* 0x000fec0003800000 */
[----:B------:R-:W-:-:S13]  /*01b0*/  FSETP.NEU.AND P0, PT, |R0|, +INF , PT ;  /* 0x7f8000000000780b */ /* 0x000fda0003f0d200 */
[----:B------:R-:W-:Y:S01]  /*01c0*/  @!P0 FMUL R6, RZ, R0 ;  /* 0x00000000ff068220 */ /* 0x000fe20000400000 */
[----:B------:R-:W-:Y:S01]  /*01d0*/  @!P0 IMAD.MOV.U32 R3, RZ, RZ, RZ ;  /* 0x000000ffff038224 */ /* 0x000fe200078e00ff */
[----:B------:R-:W-:Y:S06]  /*01e0*/  @!P0 BRA `(.L_x_1) ;  /* 0x0000000400708947 */ /* 0x000fec0003800000 */
[----:B------:R-:W-:Y:S01]  /*01f0*/  IMAD.SHL.U32 R3, R0, 0x100, RZ ;  /* 0x0000010000037824 */ /* 0x000fe200078e00ff */
[----:B------:R-:W0:Y:S01]  /*0200*/  LDCU.64 UR8, c[0x4][URZ] ;  /* 0x01000000ff0877ac */ /* 0x000e220008000a00 */
[----:B------:R-:W-:Y:S02]  /*0210*/  IMAD.MOV.U32 R11, RZ, RZ, RZ ;  /* 0x000000ffff0b7224 */ /* 0x000fe400078e00ff */
[----:B------:R-:W-:Y:S01]  /*0220*/  IMAD.MOV.U32 R8, RZ, RZ, RZ ;  /* 0x000000ffff087224 */ /* 0x000fe200078e00ff */
[----:B------:R-:W-:Y:S01]  /*0230*/  LOP3.LUT R3, R3, 0x80000000, RZ, 0xfc, !PT ;  /* 0x8000000003037812 */ /* 0x000fe200078efcff */
[----:B------:R-:W-:Y:S01]  /*0240*/  UMOV UR5, URZ ;  /* 0x000000ff00057c82 */ /* 0x000fe20008000000 */
[----:B------:R-:W-:-:S05]  /*0250*/  UMOV UR4, URZ ;  /* 0x000000ff00047c82 */ /* 0x000fca0008000000 */
.L_x_2:
[----:B0-----:R-:W-:Y:S01]  /*0260*/  MOV R6, UR8 ;  /* 0x0000000800067c02 */ /* 0x001fe20008000f00 */
[----:B------:R-:W-:-:S05]  /*0270*/  IMAD.U32 R7, RZ, RZ, UR9 ;  /* 0x00000009ff077e24 */ /* 0x000fca000f8e00ff */
[----:B------:R-:W2:Y:S01]  /*0280*/  LDG.E.CONSTANT R4, desc[UR6][R6.64] ;  /* 0x0000000606047981 */ /* 0x000ea2000c1e9900 */
[----:B------:R-:W-:Y:S01]  /*0290*/  UIADD3 UR4, UPT, UPT, UR4, 0x1, URZ ;  /* 0x0000000104047890 */ /* 0x000fe2000fffe0ff */
[C---:B------:R-:W-:Y:S01]  /*02a0*/  ISETP.EQ.AND P0, PT, R8.reuse, RZ, PT ;  /* 0x000000ff0800720c */ /* 0x040fe20003f02270 */
[----:B------:R-:W-:Y:S01]  /*02b0*/  UIADD3 UR8, UP1, UPT, UR8, 0x4, URZ ;  /* 0x0000000408087890 */ /* 0x000fe2000ff3e0ff */
[C---:B------:R-:W-:Y:S01]  /*02c0*/  ISETP.EQ.AND P1, PT, R8.reuse, 0x4, PT ;  /* 0x000000040800780c */ /* 0x040fe20003f22270 */
[----:B------:R-:W-:Y:S01]  /*02d0*/  UISETP.NE.AND UP0, UPT, UR4, 0x6, UPT ;  /* 0x000000060400788c */ /* 0x000fe2000bf05270 */
[C---:B------:R-:W-:Y:S01]  /*02e0*/  ISETP.EQ.AND P2, PT, R8.reuse, 0x8, PT ;  /* 0x000000080800780c */ /* 0x040fe20003f42270 */
[----:B------:R-:W-:Y:S01]  /*02f0*/  UIADD3.X UR9, UPT, UPT, URZ, UR9, URZ, UP1, !UPT ;  /* 0x00000009ff097290 */ /* 0x000fe20008ffe4ff */
[C---:B------:R-:W-:Y:S02]  /*0300*/  ISETP.EQ.AND P3, PT, R8.reuse, 0xc, PT ;  /* 0x0000000c0800780c */ /* 0x040fe40003f62270 */
[----:B------:R-:W-:-:S02]  /*0310*/  ISETP.EQ.AND P4, PT, R8, 0x10, PT ;  /* 0x000000100800780c */ /* 0x000fc40003f82270 */
[C---:B------:R-:W-:Y:S01]  /*0320*/  ISETP.EQ.AND P5, PT, R8.reuse, 0x14, PT ;  /* 0x000000140800780c */ /* 0x040fe20003fa2270 */
[----:B------:R-:W-:Y:S02]  /*0330*/  VIADD R8, R8, 0x4 ;  /* 0x0000000408087836 */ /* 0x000fe40000000000 */
[----:B--2---:R-:W-:-:S03]  /*0340*/  IMAD.WIDE.U32 R4, R4, R3, RZ ;  /* 0x0000000304047225 */ /* 0x004fc600078e00ff */
[----:B------:R-:W-:-:S04]  /*0350*/  IADD3 R4, P6, PT, R4, R11, RZ ;  /* 0x0000000b04047210 */ /* 0x000fc80007fde0ff */
[----:B------:R-:W-:Y:S01]  /*0360*/  IADD3.X R11, PT, PT, R5, UR5, RZ, P6, !PT ;  /* 0x00000005050b7c10 */ /* 0x000fe2000b7fe4ff */
[--C-:B------:R-:W-:Y:S01]  /*0370*/  @P0 IMAD.MOV.U32 R9, RZ, RZ, R4.reuse ;  /* 0x000000ffff090224 */ /* 0x100fe200078e0004 */
[----:B------:R-:W-:Y:S01]  /*0380*/  @P3 MOV R13, R4 ;  /* 0x00000004000d3202 */ /* 0x000fe20000000f00 */
[--C-:B------:R-:W-:Y:S02]  /*0390*/  @P1 IMAD.MOV.U32 R10, RZ, RZ, R4.reuse ;  /* 0x000000ffff0a1224 */ /* 0x100fe400078e0004 */
[--C-:B------:R-:W-:Y:S02]  /*03a0*/  @P2 IMAD.MOV.U32 R12, RZ, RZ, R4.reuse ;  /* 0x000000ffff0c2224 */ /* 0x100fe400078e0004 */
[--C-:B------:R-:W-:Y:S02]  /*03b0*/  @P4 IMAD.MOV.U32 R14, RZ, RZ, R4.reuse ;  /* 0x000000ffff0e4224 */ /* 0x100fe400078e0004 */
[----:B------:R-:W-:Y:S01]  /*03c0*/  @P5 IMAD.MOV.U32 R15, RZ, RZ, R4 ;  /* 0x000000ffff0f5224 */ /* 0x000fe200078e0004 */
[----:B------:R-:W-:Y:S06]  /*03d0*/  BRA.U UP0, `(.L_x_2) ;  /* 0xfffffffd00a07547 */ /* 0x000fec000b83ffff */
[----:B------:R-:W-:Y:S01]  /*03e0*/  SHF.R.U32.HI R3, RZ, 0x17, R0 ;  /* 0x00000017ff037819 */ /* 0x000fe20000011600 */
[----:B------:R-:W-:Y:S03]  /*03f0*/  BSSY.RECONVERGENT B1, `(.L_x_3) ;  /* 0x0000029000017945 */ /* 0x000fe60003800200 */
[C---:B------:R-:W-:Y:S02]  /*0400*/  LOP3.LUT R4, R3.reuse, 0xe0, RZ, 0xc0, !PT ;  /* 0x000000e003047812 */ /* 0x040fe400078ec0ff */
[----:B------:R-:W-:-:S03]  /*0410*/  LOP3.LUT P6, RZ, R3, 0x1f, RZ, 0xc0, !PT ;  /* 0x0000001f03ff7812 */ /* 0x000fc600078cc0ff */
[----:B------:R-:W-:-:S05]  /*0420*/  VIADD R4, R4, 0xffffff80 ;  /* 0xffffff8004047836 */ /* 0x000fca0000000000 */
[----:B------:R-:W-:-:S04]  /*0430*/  SHF.R.U32.HI R4, RZ, 0x5, R4 ;  /* 0x00000005ff047819 */ /* 0x000fc80000011604 */
[----:B------:R-:W-:-:S04]  /*0440*/  LEA R6, -R4, RZ, 0x2 ;  /* 0x000000ff04067211 */ /* 0x000fc800078e11ff */
[C---:B------:R-:W-:Y:S02]  /*0450*/  ISETP.EQ.AND P3, PT, R6.reuse, -0x18, PT ;  /* 0xffffffe80600780c */ /* 0x040fe40003f62270 */
[C---:B------:R-:W-:Y:S02]  /*0460*/  ISETP.EQ.AND P4, PT, R6.reuse, -0x14, PT ;  /* 0xffffffec0600780c */ /* 0x040fe40003f82270 */
[C---:B------:R-:W-:Y:S02]  /*0470*/  ISETP.EQ.AND P2, PT, R6.reuse, -0x10, PT ;  /* 0xfffffff00600780c */ /* 0x040fe40003f42270 */
[C---:B------:R-:W-:Y:S02]  /*0480*/  ISETP.EQ.AND P1, PT, R6.reuse, -0xc, PT ;  /* 0xfffffff40600780c */ /* 0x040fe40003f22270 */
[C---:B------:R-:W-:Y:S02]  /*0490*/  ISETP.EQ.AND P0, PT, R6.reuse, -0x8, PT ;  /* 0xfffffff80600780c */ /* 0x040fe40003f02270 */
[----:B------:R-:W-:-:S03]  /*04a0*/  ISETP.EQ.AND P5, PT, R6, RZ, PT ;  /* 0x000000ff0600720c */ /* 0x000fc60003fa2270 */
[--C-:B------:R-:W-:Y:S01]  /*04b0*/  @P3 IMAD.MOV.U32 R4, RZ, RZ, R9.reuse ;  /* 0x000000ffff043224 */ /* 0x100fe200078e0009 */
[C---:B------:R-:W-:Y:S01]  /*04c0*/  ISETP.EQ.AND P3, PT, R6.reuse, -0x4, PT ;  /* 0xfffffffc0600780c */ /* 0x040fe20003f62270 */
[----:B------:R-:W-:Y:S02]  /*04d0*/  @P4 IMAD.MOV.U32 R5, RZ, RZ, R9 ;  /* 0x000000ffff054224 */ /* 0x000fe400078e0009 */
[--C-:B------:R-:W-:Y:S01]  /*04e0*/  @P4 IMAD.MOV.U32 R4, RZ, RZ, R10.reuse ;  /* 0x000000ffff044224 */ /* 0x100fe200078e000a */
[----:B------:R-:W-:Y:S01]  /*04f0*/  ISETP.EQ.AND P4, PT, R6, 0x4, PT ;  /* 0x000000040600780c */ /* 0x000fe20003f82270 */
[----:B------:R-:W-:Y:S01]  /*0500*/  @P2 IMAD.MOV.U32 R5, RZ, RZ, R10 ;  /* 0x000000ffff052224 */ /* 0x000fe200078e000a */
[----:B------:R-:W-:Y:S01]  /*0510*/  @P2 MOV R4, R12 ;  /* 0x0000000c00042202 */ /* 0x000fe20000000f00 */
[----:B------:R-:W-:Y:S02]  /*0520*/  @P1 IMAD.MOV.U32 R4, RZ, RZ, R13 ;  /* 0x000000ffff041224 */ /* 0x000fe400078e000d */
[----:B------:R-:W-:-:S02]  /*0530*/  @P0 IMAD.MOV.U32 R4, RZ, RZ, R14 ;  /* 0x000000ffff040224 */ /* 0x000fc400078e000e */
[----:B------:R-:W-:Y:S02]  /*0540*/  @P1 IMAD.MOV.U32 R5, RZ, RZ, R12 ;  /* 0x000000ffff051224 */ /* 0x000fe400078e000c */
[----:B------:R-:W-:Y:S02]  /*0550*/  @P3 IMAD.MOV.U32 R4, RZ, RZ, R15 ;  /* 0x000000ffff043224 */ /* 0x000fe400078e000f */
[----:B------:R-:W-:Y:S02]  /*0560*/  @P5 IMAD.MOV.U32 R4, RZ, RZ, R11 ;  /* 0x000000ffff045224 */ /* 0x000fe400078e000b */
[----:B------:R-:W-:Y:S01]  /*0570*/  @P0 IMAD.MOV.U32 R5, RZ, RZ, R13 ;  /* 0x000000ffff050224 */ /* 0x000fe200078e000d */
[----:B------:R-:W-:Y:S01]  /*0580*/  @P3 MOV R5, R14 ;  /* 0x0000000e00053202 */ /* 0x000fe20000000f00 */
[----:B------:R-:W-:Y:S01]  /*0590*/  @P5 IMAD.MOV.U32 R5, RZ, RZ, R15 ;  /* 0x000000ffff055224 */ /* 0x000fe200078e000f */
[----:B------:R-:W-:Y:S01]  /*05a0*/  MOV R8, R4 ;  /* 0x0000000400087202 */ /* 0x000fe20000000f00 */
[----:B------:R-:W-:Y:S01]  /*05b0*/  @P4 IMAD.MOV.U32 R5, RZ, RZ, R11 ;  /* 0x000000ffff054224 */ /* 0x000fe200078e000b */
[----:B------:R-:W-:Y:S06]  /*05c0*/  @!P6 BRA `(.L_x_4) ;  /* 0x00000000002ce947 */ /* 0x000fec0003800000 */
[----:B------:R-:W-:Y:S01]  /*05d0*/  @P2 IMAD.MOV.U32 R4, RZ, RZ, R9 ;  /* 0x000000ffff042224 */ /* 0x000fe200078e0009 */
[----:B------:R-:W-:Y:S01]  /*05e0*/  LOP3.LUT R3, R3, 0x1f, RZ, 0xc0, !PT ;  /* 0x0000001f03037812 */ /* 0x000fe200078ec0ff */
[----:B------:R-:W-:Y:S02]  /*05f0*/  @P1 IMAD.MOV.U32 R4, RZ, RZ, R10 ;  /* 0x000000ffff041224 */ /* 0x000fe400078e000a */
[----:B------:R-:W-:Y:S01]  /*0600*/  @P0 IMAD.MOV.U32 R4, RZ, RZ, R12 ;  /* 0x000000ffff040224 */ /* 0x000fe200078e000c */
[----:B------:R-:W-:Y:S02]  /*0610*/  ISETP.EQ.AND P0, PT, R6, 0x8, PT ;  /* 0x000000080600780c */ /* 0x000fe40003f02270 */
[----:B------:R-:W-:Y:S01]  /*0620*/  @P3 MOV R4, R13 ;  /* 0x0000000d00043202 */ /* 0x000fe20000000f00 */
[----:B------:R-:W-:Y:S01]  /*0630*/  @P5 IMAD.MOV.U32 R4, RZ, RZ, R14 ;  /* 0x000000ffff045224 */ /* 0x000fe200078e000e */
[----:B------:R-:W-:Y:S01]  /*0640*/  SHF.L.W.U32.HI R8, R5, R3, R8 ;  /* 0x0000000305087219 */ /* 0x000fe20000010e08 */
[----:B------:R-:W-:-:S08]  /*0650*/  @P4 IMAD.MOV.U32 R4, RZ, RZ, R15 ;  /* 0x000000ffff044224 */ /* 0x000fd000078e000f */
[----:B------:R-:W-:-:S05]  /*0660*/  @P0 IMAD.MOV.U32 R4, RZ, RZ, R11 ;  /* 0x000000ffff040224 */ /* 0x000fca00078e000b */
[----:B------:R-:W-:-:S07]  /*0670*/  SHF.L.W.U32.HI R5, R4, R3, R5 ;  /* 0x0000000304057219 */ /* 0x000fce0000010e05 */
.L_x_4:
[----:B------:R-:W-:Y:S05]  /*0680*/  BSYNC.RECONVERGENT B1 ;  /* 0x0000000000017941 */ /* 0x000fea0003800200 */
.L_x_3:
[C---:B------:R-:W-:Y:S01]  /*0690*/  SHF.L.W.U32.HI R9, R5.reuse, 0x2, R8 ;  /* 0x0000000205097819 */ /* 0x040fe20000010e08 */
[----:B------:R-:W-:Y:S01]  /*06a0*/  UMOV UR4, 0x54442d19 ;  /* 0x54442d1900047882 */ /* 0x000fe20000000000 */
[----:B------:R-:W-:Y:S01]  /*06b0*/  SHF.L.U32 R5, R5, 0x2, RZ ;  /* 0x0000000205057819 */ /* 0x000fe200000006ff */
[----:B------:R-:W-:Y:S01]  /*06c0*/  UMOV UR5, 0x3bf921fb ;  /* 0x3bf921fb00057882 */ /* 0x000fe20000000000 */
[----:B------:R-:W-:Y:S02]  /*06d0*/  SHF.R.S32.HI R4, RZ, 0x1f, R9 ;  /* 0x0000001fff047819 */ /* 0x000fe40000011409 */
[----:B------:R-:W-:Y:S02]  /*06e0*/  ISETP.GE.AND P0, PT, R0, RZ, PT ;  /* 0x000000ff0000720c */ /* 0x000fe40003f06270 */
[C---:B------:R-:W-:Y:S02]  /*06f0*/  LOP3.LUT R6, R4.reuse, R5, RZ, 0x3c, !PT ;  /* 0x0000000504067212 */ /* 0x040fe400078e3cff */
[----:B------:R-:W-:-:S02]  /*0700*/  LOP3.LUT R7, R4, R9, RZ, 0x3c, !PT ;  /* 0x0000000904077212 */ /* 0x000fc400078e3cff */
[----:B------:R-:W-:Y:S02]  /*0710*/  SHF.R.U32.HI R3, RZ, 0x1e, R8 ;  /* 0x0000001eff037819 */ /* 0x000fe40000011608 */
[----:B------:R-:W0:Y:S01]  /*0720*/  I2F.F64.S64 R4, R6 ;  /* 0x0000000600047312 */ /* 0x000e220000301c00 */
[C---:B------:R-:W-:Y:S02]  /*0730*/  LOP3.LUT R0, R9.reuse, R0, RZ, 0x3c, !PT ;  /* 0x0000000009007212 */ /* 0x040fe400078e3cff */
[----:B------:R-:W-:Y:S02]  /*0740*/  LEA.HI R3, R9, R3, RZ, 0x1 ;  /* 0x0000000309037211 */ /* 0x000fe400078f08ff */
[----:B------:R-:W-:-:S03]  /*0750*/  ISETP.GE.AND P1, PT, R0, RZ, PT ;  /* 0x000000ff0000720c */ /* 0x000fc60003f26270 */
[----:B------:R-:W-:-:S04]  /*0760*/  IMAD.MOV R0, RZ, RZ, -R3 ;  /* 0x000000ffff007224 */ /* 0x000fc800078e0a03 */
[----:B------:R-:W-:Y:S01]  /*0770*/  @!P0 IMAD.MOV.U32 R3, RZ, RZ, R0 ;  /* 0x000000ffff038224 */ /* 0x000fe200078e0000 */
[----:B0-----:R-:W-:-:S10]  /*0780*/  DMUL R4, R4, UR4 ;  /* 0x0000000404047c28 */ /* 0x001fd40008000000 */
[----:B------:R-:W0:Y:S02]  /*0790*/  F2F.F32.F64 R4, R4 ;  /* 0x0000000400047310 */ /* 0x000e240000301000 */
[----:B0-----:R-:W-:-:S07]  /*07a0*/  FSEL R6, -R4, R4, !P1 ;  /* 0x0000000404067208 */ /* 0x001fce0004800100 */
.L_x_1:
[----:B------:R-:W-:Y:S05]  /*07b0*/  BSYNC.RECONVERGENT B0 ;  /* 0x0000000000007941 */ /* 0x000fea0003800200 */
.L_x_0:
[----:B------:R-:W-:Y:S02]  /*07c0*/  IMAD.MOV.U32 R0, RZ, RZ, 0x37cbac00 ;  /* 0x37cbac00ff007424 */ /* 0x000fe400078e00ff */
[----:B------:R-:W-:Y:S01]  /*07d0*/  FMUL R7, R6, R6 ;  /* 0x0000000606077220 */ /* 0x000fe20000400000 */
[C---:B------:R-:W-:Y:S01]  /*07e0*/  LOP3.LUT R8, R3.reuse, 0x1, RZ, 0xc0, !PT ;  /* 0x0000000103087812 */ /* 0x040fe200078ec0ff */
[----:B------:R-:W0:Y:S01]  /*07f0*/  LDC.64 R4, c[0x0][0x380] ;  /* 0x0000e000ff047b82 */ /* 0x000e220000000a00 */
[----:B------:R-:W-:Y:S02]  /*0800*/  VIADD R3, R3, 0x1 ;  /* 0x0000000103037836 */ /* 0x000fe40000000000 */
[----:B------:R-:W-:Y:S01]  /*0810*/  FFMA R0, R7, R0, -0.0013887860113754868507 ;  /* 0xbab607ed07007423 */ /* 0x000fe20000000000 */
[----:B------:R-:W-:Y:S01]  /*0820*/  ISETP.NE.U32.AND P0, PT, R8, 0x1, PT ;  /* 0x000000010800780c */ /* 0x000fe20003f05070 */
[----:B------:R-:W-:Y:S01]  /*0830*/  IMAD.MOV.U32 R9, RZ, RZ, 0x3e2aaaa8 ;  /* 0x3e2aaaa8ff097424 */ /* 0x000fe200078e00ff */
[----:B------:R-:W-:-:S02]  /*0840*/  MOV R8, 0x3c0885e4 ;  /* 0x3c0885e400087802 */ /* 0x000fc40000000f00 */
[----:B------:R-:W-:Y:S02]  /*0850*/  FSEL R0, R0, -0.00019574658654164522886, P0 ;  /* 0xb94d415300007808 */ /* 0x000fe40000000000 */
[----:B------:R-:W-:Y:S02]  /*0860*/  FSEL R8, R8, 0.041666727513074874878, !P0 ;  /* 0x3d2aaabb08087808 */ /* 0x000fe40004000000 */
[----:B------:R-:W-:Y:S02]  /*0870*/  LOP3.LUT P1, RZ, R3, 0x2, RZ, 0xc0, !PT ;  /* 0x0000000203ff7812 */ /* 0x000fe4000782c0ff */
[----:B------:R-:W-:Y:S01]  /*0880*/  FSEL R3, -R9, -0.4999999701976776123, !P0 ;  /* 0xbeffffff09037808 */ /* 0x000fe20004000100 */
[----:B------:R-:W-:Y:S01]  /*0890*/  FFMA R8, R7, R0, R8 ;  /* 0x0000000007087223 */ /* 0x000fe20000000008 */
[----:B------:R-:W-:-:S03]  /*08a0*/  FSEL R0, R6, 1, !P0 ;  /* 0x3f80000006007808 */ /* 0x000fc60004000000 */
[C---:B------:R-:W-:Y:S02]  /*08b0*/  FFMA R3, R7.reuse, R8, R3 ;  /* 0x0000000807037223 */ /* 0x040fe40000000003 */
[----:B------:R-:W-:-:S04]  /*08c0*/  FFMA R7, R7, R0, RZ ;  /* 0x0000000007077223 */ /* 0x000fc800000000ff */
[----:B------:R-:W-:Y:S01]  /*08d0*/  FFMA R3, R7, R3, R0 ;  /* 0x0000000307037223 */ /* 0x000fe20000000000 */
[----:B0-----:R-:W-:-:S04]  /*08e0*/  IMAD.WIDE R4, R2, 0x4, R4 ;  /* 0x0000000402047825 */ /* 0x001fc800078e0204 */
[----:B------:R-:W-:-:S05]  /*08f0*/  @P1 FADD R3, RZ, -R3 ;  /* 0x80000003ff031221 */ /* 0x000fca0000000000 */
[----:B------:R-:W-:Y:S01]  /*0900*/  STG.E desc[UR6][R4.64], R3 ;  /* 0x0000000304007986 */ /* 0x000fe2000c101906 */
[----:B------:R-:W-:Y:S05]  /*0910*/  EXIT ;  /* 0x000000000000794d */ /* 0x000fea0003800000 */
.L_x_5:
[----:B------:R-:W-:-:S00]  /*0920*/  BRA `(.L_x_5) ;  /* 0xfffffffc00fc7947 */ /* 0x000fc0000383ffff */
[----:B------:R-:W-:-:S00]  /*0930*/  NOP ;  /* 0x0000000000007918 */ /* 0x000fc00000000000 */
        /* <DEDUP_REMOVED lines=12> */
.L_x_6:


//--------------------- .nv.global.init           --------------------------
	.section	.nv.global.init,"aw",@progbits
	.align	4
.nv.global.init:
	.type		__cudart_i2opi_f,@object
	.size		__cudart_i2opi_f,(.L_0 - __cudart_i2opi_f)
__cudart_i2opi_f:
        /*0000*/ 	.byte	0x41, 0x90, 0x43, 0x3c, 0x99, 0x95, 0x62, 0xdb, 0xc0, 0xdd, 0x34, 0xf5, 0xd1, 0x57, 0x27, 0xfc
        /*0010*/ 	.byte	0x29, 0x15, 0x44, 0x4e, 0x6e, 0x83, 0xf9, 0xa2
.L_0:


//--------------------- .nv.shared.reserved.0     --------------------------
	.section	.nv.shared.reserved.0,"aw",@nobits
	.weak		__nv_reservedSMEM_offset_0_alias
	.size		__nv_reservedSMEM_offset_0_alias, 0, 64
	.other		__nv_reservedSMEM_offset_0_alias,@"STO_CUDA_RESERVED_SHARED STV_DEFAULT"
__nv_reservedSMEM_offset_0_alias:
	.zero		0
	.zero		64


//--------------------- .nv.constant0.sin_kernel  --------------------------
	.section	.nv.constant0.sin_kernel,"a",@progbits
	.sectionflags	@""
	.align	4
.nv.constant0.sin_kernel:
	.zero		920


//--------------------- SYMBOLS --------------------------

	.type		.nv.reservedSmem.offset0,@object
	.size		.nv.reservedSmem.offset0,0x4
